	.headerflags	@"EF_CUDA_TEXMODE_UNIFIED EF_CUDA_64BIT_ADDRESS EF_CUDA_ACCELERATORS EF_CUDA_SM90 EF_CUDA_VIRTUAL_SM(EF_CUDA_SM90)"
	.elftype	@"ET_EXEC"


//--------------------- .nv.info                  --------------------------
	.section	.nv.info,"",@"SHT_CUDA_INFO"
	.align	4


	//----- nvinfo : EIATTR_REGCOUNT
	.align		4
        /*0000*/ 	.byte	0x04, 0x2f
        /*0002*/ 	.short	(.L_3 - .L_2)
	.align		4
.L_2:
        /*0004*/ 	.word	index@(triton_poi_fused__native_batch_norm_legit_no_training_cat_relu_7)
        /*0008*/ 	.word	0x00000020


	//----- nvinfo : EIATTR_MIN_STACK_SIZE
	.align		4
.L_3:
        /*000c*/ 	.byte	0x04, 0x12
        /*000e*/ 	.short	(.L_5 - .L_4)
	.align		4
.L_4:
        /*0010*/ 	.word	index@(triton_poi_fused__native_batch_norm_legit_no_training_cat_relu_7)
        /*0014*/ 	.word	0x00000000


	//----- nvinfo : EIATTR_FRAME_SIZE
	.align		4
.L_5:
        /*0018*/ 	.byte	0x04, 0x11
        /*001a*/ 	.short	(.L_7 - .L_6)
	.align		4
.L_6:
        /*001c*/ 	.word	index@(triton_poi_fused__native_batch_norm_legit_no_training_cat_relu_7)
        /*0020*/ 	.word	0x00000000


	//----- nvinfo : EIATTR_MIN_STACK_SIZE
	.align		4
.L_7:
        /*0024*/ 	.byte	0x04, 0x12
        /*0026*/ 	.short	(.L_9 - .L_8)
	.align		4
.L_8:
        /*0028*/ 	.word	index@(triton_poi_fused__native_batch_norm_legit_no_training_cat_relu_7)
        /*002c*/ 	.word	0x00000000
.L_9:


//--------------------- .nv.info.triton_poi_fused__native_batch_norm_legit_no_training_cat_relu_7 --------------------------
	.section	.nv.info.triton_poi_fused__native_batch_norm_legit_no_training_cat_relu_7,"",@"SHT_CUDA_INFO"
	.sectionflags	@""
	.align	4


	//----- nvinfo : EIATTR_CUDA_API_VERSION
	.align		4
        /*0000*/ 	.byte	0x04, 0x37
        /*0002*/ 	.short	(.L_11 - .L_10)
.L_10:
        /*0004*/ 	.word	0x0000007c


	//----- nvinfo : EIATTR_KPARAM_INFO
	.align		4
.L_11:
        /*0008*/ 	.byte	0x04, 0x17
        /*000a*/ 	.short	(.L_13 - .L_12)
.L_12:
        /*000c*/ 	.word	0x00000000
        /*0010*/ 	.short	0x0009
        /*0012*/ 	.short	0x0048
        /*0014*/ 	.byte	0x00, 0xf0, 0x11, 0x00


	//----- nvinfo : EIATTR_KPARAM_INFO
	.align		4
.L_13:
        /*0018*/ 	.byte	0x04, 0x17
        /*001a*/ 	.short	(.L_15 - .L_14)
.L_14:
        /*001c*/ 	.word	0x00000000
        /*0020*/ 	.short	0x0008
        /*0022*/ 	.short	0x0040
        /*0024*/ 	.byte	0x00, 0xf4, 0x21, 0x00


	//----- nvinfo : EIATTR_KPARAM_INFO
	.align		4
.L_15:
        /*0028*/ 	.byte	0x04, 0x17
        /*002a*/ 	.short	(.L_17 - .L_16)
.L_16:
        /*002c*/ 	.word	0x00000000
        /*0030*/ 	.short	0x0007
        /*0032*/ 	.short	0x0038
        /*0034*/ 	.byte	0x00, 0xf4, 0x21, 0x00


	//----- nvinfo : EIATTR_KPARAM_INFO
	.align		4
.L_17:
        /*0038*/ 	.byte	0x04, 0x17
        /*003a*/ 	.short	(.L_19 - .L_18)
.L_18:
        /*003c*/ 	.word	0x00000000
        /*0040*/ 	.short	0x0006
        /*0042*/ 	.short	0x0030
        /*0044*/ 	.byte	0x00, 0xf4, 0x21, 0x00


	//----- nvinfo : EIATTR_KPARAM_INFO
	.align		4
.L_19:
        /*0048*/ 	.byte	0x04, 0x17
        /*004a*/ 	.short	(.L_21 - .L_20)
.L_20:
        /*004c*/ 	.word	0x00000000
        /*0050*/ 	.short	0x0005
        /*0052*/ 	.short	0x0028
        /*0054*/ 	.byte	0x00, 0xf4, 0x21, 0x00


	//----- nvinfo : EIATTR_KPARAM_INFO
	.align		4
.L_21:
        /*0058*/ 	.byte	0x04, 0x17
        /*005a*/ 	.short	(.L_23 - .L_22)
.L_22:
        /*005c*/ 	.word	0x00000000
        /*0060*/ 	.short	0x0004
        /*0062*/ 	.short	0x0020
        /*0064*/ 	.byte	0x00, 0xf4, 0x21, 0x00


	//----- nvinfo : EIATTR_KPARAM_INFO
	.align		4
.L_23:
        /*0068*/ 	.byte	0x04, 0x17
        /*006a*/ 	.short	(.L_25 - .L_24)
.L_24:
        /*006c*/ 	.word	0x00000000
        /*0070*/ 	.short	0x0003
        /*0072*/ 	.short	0x0018
        /*0074*/ 	.byte	0x00, 0xf4, 0x21, 0x00


	//----- nvinfo : EIATTR_KPARAM_INFO
	.align		4
.L_25:
        /*0078*/ 	.byte	0x04, 0x17
        /*007a*/ 	.short	(.L_27 - .L_26)
.L_26:
        /*007c*/ 	.word	0x00000000
        /*0080*/ 	.short	0x0002
        /*0082*/ 	.short	0x0010
        /*0084*/ 	.byte	0x00, 0xf4, 0x21, 0x00


	//----- nvinfo : EIATTR_KPARAM_INFO
	.align		4
.L_27:
        /*0088*/ 	.byte	0x04, 0x17
        /*008a*/ 	.short	(.L_29 - .L_28)
.L_28:
        /*008c*/ 	.word	0x00000000
        /*0090*/ 	.short	0x0001
        /*0092*/ 	.short	0x0008
        /*0094*/ 	.byte	0x00, 0xf4, 0x21, 0x00


	//----- nvinfo : EIATTR_KPARAM_INFO
	.align		4
.L_29:
        /*0098*/ 	.byte	0x04, 0x17
        /*009a*/ 	.short	(.L_31 - .L_30)
.L_30:
        /*009c*/ 	.word	0x00000000
        /*00a0*/ 	.short	0x0000
        /*00a2*/ 	.short	0x0000
        /*00a4*/ 	.byte	0x00, 0xf4, 0x21, 0x00


	//----- nvinfo : EIATTR_SPARSE_MMA_MASK
	.align		4
.L_31:
        /*00a8*/ 	.byte	0x03, 0x50
        /*00aa*/ 	.short	0x0000


	//----- nvinfo : EIATTR_MAXREG_COUNT
	.align		4
        /*00ac*/ 	.byte	0x03, 0x1b
        /*00ae*/ 	.short	0x00ff


	//----- nvinfo : EIATTR_EXIT_INSTR_OFFSETS
	.align		4
        /*00b0*/ 	.byte	0x04, 0x1c
        /*00b2*/ 	.short	(.L_33 - .L_32)


	//   ....[0]....
.L_32:
        /*00b4*/ 	.word	0x00000a60


	//----- nvinfo : EIATTR_REQNTID
	.align		4
.L_33:
        /*00b8*/ 	.byte	0x04, 0x10
        /*00ba*/ 	.short	(.L_35 - .L_34)
.L_34:
        /*00bc*/ 	.word	0x00000080
        /*00c0*/ 	.word	0x00000001
        /*00c4*/ 	.word	0x00000001


	//----- nvinfo : EIATTR_CBANK_PARAM_SIZE
	.align		4
.L_35:
        /*00c8*/ 	.byte	0x03, 0x19
        /*00ca*/ 	.short	0x004c


	//----- nvinfo : EIATTR_PARAM_CBANK
	.align		4
        /*00cc*/ 	.byte	0x04, 0x0a
        /*00ce*/ 	.short	(.L_37 - .L_36)
	.align		4
.L_36:
        /*00d0*/ 	.word	index@(.nv.constant0.triton_poi_fused__native_batch_norm_legit_no_training_cat_relu_7)
        /*00d4*/ 	.short	0x0210
        /*00d6*/ 	.short	0x004c


	//----- nvinfo : EIATTR_SW_WAR
	.align		4
.L_37:
        /*00d8*/ 	.byte	0x04, 0x36
        /*00da*/ 	.short	(.L_39 - .L_38)
.L_38:
        /*00dc*/ 	.word	0x00000008
.L_39:


//--------------------- .nv.callgraph             --------------------------
	.section	.nv.callgraph,"",@"SHT_CUDA_CALLGRAPH"
	.align	4
	.sectionentsize	8
	.align		4
        /*0000*/ 	.word	0x00000000
	.align		4
        /*0004*/ 	.word	0xffffffff
	.align		4
        /*0008*/ 	.word	0x00000000
	.align		4
        /*000c*/ 	.word	0xfffffffe
	.align		4
        /*0010*/ 	.word	0x00000000
	.align		4
        /*0014*/ 	.word	0xfffffffd
	.align		4
        /*0018*/ 	.word	0x00000000
	.align		4
        /*001c*/ 	.word	0xfffffffc


//--------------------- .nv.constant4             --------------------------
	.section	.nv.constant4,"a",@progbits
	.align	8
	.align		8
.nv.constant4:
        /*0000*/ 	.dword	_$_str
	.align		8
        /*0008*/ 	.dword	_$_str_$_2


//--------------------- .text.triton_poi_fused__native_batch_norm_legit_no_training_cat_relu_7 --------------------------
	.section	.text.triton_poi_fused__native_batch_norm_legit_no_training_cat_relu_7,"ax",@progbits
	.align	128
        .global         triton_poi_fused__native_batch_norm_legit_no_training_cat_relu_7
        .type           triton_poi_fused__native_batch_norm_legit_no_training_cat_relu_7,@function
        .size           triton_poi_fused__native_batch_norm_legit_no_training_cat_relu_7,(.L_x_1 - triton_poi_fused__native_batch_norm_legit_no_training_cat_relu_7)
        .other          triton_poi_fused__native_batch_norm_legit_no_training_cat_relu_7,@"STO_CUDA_ENTRY STV_DEFAULT"
triton_poi_fused__native_batch_norm_legit_no_training_cat_relu_7:
.text.triton_poi_fused__native_batch_norm_legit_no_training_cat_relu_7:
[----:B------:R-:W-:Y:S01]  /*0000*/  LDC R1, c[0x0][0x28] ;  /* 0x00000a00ff017b82 */ /* 0x000fe20000000800 */
[----:B------:R-:W1:Y:S01]  /*0010*/  S2R R0, SR_TID.X ;  /* 0x0000000000007919 */ /* 0x000e620000002100 */
[----:B------:R-:W-:-:S06]  /*0020*/  IMAD.MOV.U32 R8, RZ, RZ, RZ ;  /* 0x000000ffff087224 */ /* 0x000fcc00078e00ff */
[----:B------:R-:W2:Y:S01]  /*0030*/  LDC.64 R24, c[0x0][0x210] ;  /* 0x00008400ff187b82 */ /* 0x000ea20000000a00 */
[----:B------:R-:W-:Y:S01]  /*0040*/  IMAD.MOV.U32 R2, RZ, RZ, RZ ;  /* 0x000000ffff027224 */ /* 0x000fe200078e00ff */
[----:B------:R-:W3:Y:S01]  /*0050*/  S2R R11, SR_CTAID.X ;  /* 0x00000000000b7919 */ /* 0x000ee20000002500 */
[----:B------:R-:W-:-:S05]  /*0060*/  ULDC.64 UR4, c[0x0][0x208] ;  /* 0x0000820000047ab9 */ /* 0x000fca0000000a00 */
[----:B------:R-:W4:Y:S01]  /*0070*/  LDC.64 R20, c[0x0][0x230] ;  /* 0x00008c00ff147b82 */ /* 0x000f220000000a00 */
[----:B-1----:R-:W-:-:S05]  /*0080*/  IMAD.SHL.U32 R0, R0, 0x2, RZ ;  /* 0x0000000200007824 */ /* 0x002fca00078e00ff */
[----:B------:R-:W-:-:S05]  /*0090*/  LOP3.LUT R0, R0, 0xfe, RZ, 0xc0, !PT ;  /* 0x000000fe00007812 */ /* 0x000fca00078ec0ff */
[----:B---3--:R-:W-:Y:S01]  /*00a0*/  IMAD R9, R11, 0x100, R0 ;  /* 0x000001000b097824 */ /* 0x008fe200078e0200 */
[----:B------:R-:W-:-:S03]  /*00b0*/  SHF.R.S32.HI R11, RZ, 0x17, R11 ;  /* 0x00000017ff0b7819 */ /* 0x000fc6000001140b */
[----:B------:R-:W-:Y:S01]  /*00c0*/  IMAD.HI R16, R9, -0x77777777, R8 ;  /* 0x8888888909107827 */ /* 0x000fe200078e0208 */
[----:B------:R-:W-:Y:S02]  /*00d0*/  SHF.R.S32.HI R3, RZ, 0x1f, R9 ;  /* 0x0000001fff037819 */ /* 0x000fe40000011409 */
[----:B------:R-:W-:Y:S02]  /*00e0*/  IADD3 R17, R9, 0x1, RZ ;  /* 0x0000000109117810 */ /* 0x000fe40007ffe0ff */
[CC--:B------:R-:W-:Y:S02]  /*00f0*/  LEA.HI R4, R3.reuse, R9.reuse, RZ, 0x4 ;  /* 0x0000000903047211 */ /* 0x0c0fe400078f20ff */
[----:B------:R-:W-:Y:S02]  /*0100*/  LEA.HI R0, R3, R9, RZ, 0x8 ;  /* 0x0000000903007211 */ /* 0x000fe400078f40ff */
[----:B------:R-:W-:Y:S02]  /*0110*/  SHF.R.S32.HI R5, RZ, 0x4, R4 ;  /* 0x00000004ff057819 */ /* 0x000fe40000011404 */
[----:B------:R-:W-:-:S02]  /*0120*/  SHF.R.S32.HI R3, RZ, 0x8, R0 ;  /* 0x00000008ff037819 */ /* 0x000fc40000011400 */
[----:B------:R-:W-:Y:S02]  /*0130*/  LEA.HI R6, R5, R5, RZ, 0x4 ;  /* 0x0000000505067211 */ /* 0x000fe400078f20ff */
[----:B------:R-:W-:Y:S01]  /*0140*/  SHF.R.U32.HI R7, RZ, 0x1f, R16 ;  /* 0x0000001fff077819 */ /* 0x000fe20000011610 */
[----:B------:R-:W-:Y:S01]  /*0150*/  IMAD.HI R2, R3, -0x77777777, R2 ;  /* 0x8888888903027827 */ /* 0x000fe200078e0202 */
[----:B------:R-:W-:Y:S02]  /*0160*/  LOP3.LUT R8, R6, 0x3fffff0, RZ, 0xc0, !PT ;  /* 0x03fffff006087812 */ /* 0x000fe400078ec0ff */
[----:B------:R-:W-:Y:S02]  /*0170*/  LEA.HI.SX32 R16, R16, R7, 0x13 ;  /* 0x0000000710107211 */ /* 0x000fe400078f9aff */
[----:B------:R-:W-:Y:S01]  /*0180*/  SGXT R6, R11, 0x1 ;  /* 0x000000010b06781a */ /* 0x000fe20000000200 */
[----:B------:R-:W-:Y:S01]  /*0190*/  IMAD.IADD R7, R5, 0x1, -R8 ;  /* 0x0000000105077824 */ /* 0x000fe200078e0a08 */
[----:B------:R-:W-:-:S02]  /*01a0*/  SHF.R.U32.HI R5, RZ, 0x1f, R2 ;  /* 0x0000001fff057819 */ /* 0x000fc40000011602 */
[----:B------:R-:W-:Y:S01]  /*01b0*/  LOP3.LUT R23, R4, 0x7ffffff0, RZ, 0xc0, !PT ;  /* 0x7ffffff004177812 */ /* 0x000fe200078ec0ff */
[----:B------:R-:W-:Y:S01]  /*01c0*/  IMAD R14, R16, 0x380, R7 ;  /* 0x00000380100e7824 */ /* 0x000fe200078e0207 */
[----:B------:R-:W-:Y:S02]  /*01d0*/  LEA.HI R6, R6, R17, RZ, 0x4 ;  /* 0x0000001106067211 */ /* 0x000fe400078f20ff */
[----:B------:R-:W-:Y:S01]  /*01e0*/  LEA.HI.SX32 R5, R2, R5, 0x1b ;  /* 0x0000000502057211 */ /* 0x000fe200078fdaff */
[----:B------:R-:W-:Y:S01]  /*01f0*/  IMAD.SHL.U32 R14, R14, 0x40, RZ ;  /* 0x000000400e0e7824 */ /* 0x000fe200078e00ff */
[----:B------:R-:W-:Y:S02]  /*0200*/  IADD3 R23, R9, -R23, RZ ;  /* 0x8000001709177210 */ /* 0x000fe40007ffe0ff */
[----:B------:R-:W-:Y:S01]  /*0210*/  LOP3.LUT R6, R6, 0x7ffffff0, RZ, 0xc0, !PT ;  /* 0x7ffffff006067812 */ /* 0x000fe200078ec0ff */
[----:B------:R-:W-:Y:S02]  /*0220*/  IMAD R7, R5, -0x3c, R3 ;  /* 0xffffffc405077824 */ /* 0x000fe400078e0203 */
[----:B------:R-:W-:-:S02]  /*0230*/  IMAD R2, R23, 0x2, R14 ;  /* 0x0000000217027824 */ /* 0x000fc400078e020e */
[----:B------:R-:W-:Y:S01]  /*0240*/  IMAD.IADD R17, R17, 0x1, -R6 ;  /* 0x0000000111117824 */ /* 0x000fe200078e0a06 */
[C---:B------:R-:W-:Y:S01]  /*0250*/  ISETP.GE.AND P0, PT, R7.reuse, 0x38, PT ;  /* 0x000000380700780c */ /* 0x040fe20003f06270 */
[----:B------:R-:W-:Y:S01]  /*0260*/  IMAD.MOV.U32 R22, RZ, RZ, RZ ;  /* 0x000000ffff167224 */ /* 0x000fe200078e00ff */
[----:B------:R-:W-:Y:S01]  /*0270*/  LEA R13, R7, R2, 0xa ;  /* 0x00000002070d7211 */ /* 0x000fe200078e50ff */
[----:B------:R-:W-:Y:S02]  /*0280*/  VIADD R2, R14, 0x1 ;  /* 0x000000010e027836 */ /* 0x000fe40000000000 */
[C---:B------:R-:W-:Y:S01]  /*0290*/  IMAD R4, R17.reuse, 0x2, R14 ;  /* 0x0000000211047824 */ /* 0x040fe200078e020e */
[----:B------:R-:W-:Y:S01]  /*02a0*/  IADD3 R26, R14, 0x20, RZ ;  /* 0x000000200e1a7810 */ /* 0x000fe20007ffe0ff */
[----:B------:R-:W-:Y:S02]  /*02b0*/  IMAD R8, R17, 0x2, R2 ;  /* 0x0000000211087824 */ /* 0x000fe400078e0202 */
[----:B------:R-:W-:-:S02]  /*02c0*/  IMAD R11, R7, 0x400, R4 ;  /* 0x00000400070b7824 */ /* 0x000fc400078e0204 */
[----:B------:R-:W-:Y:S01]  /*02d0*/  IMAD R18, R23, 0x2, R2 ;  /* 0x0000000217127824 */ /* 0x000fe200078e0202 */
[----:B------:R-:W-:Y:S01]  /*02e0*/  LEA R28, R17, R26, 0x1 ;  /* 0x0000001a111c7211 */ /* 0x000fe200078e08ff */
[----:B------:R-:W-:Y:S02]  /*02f0*/  IMAD.MOV.U32 R4, RZ, RZ, RZ ;  /* 0x000000ffff047224 */ /* 0x000fe400078e00ff */
[C---:B------:R-:W-:Y:S01]  /*0300*/  IMAD R19, R7.reuse, 0x400, R8 ;  /* 0x0000040007137824 */ /* 0x040fe200078e0208 */
[----:B------:R-:W-:Y:S01]  /*0310*/  LEA R3, R7, R18, 0xa ;  /* 0x0000001207037211 */ /* 0x000fe200078e50ff */
[----:B--2---:R-:W-:-:S04]  /*0320*/  IMAD.WIDE R10, R11, 0x4, R24 ;  /* 0x000000040b0a7825 */ /* 0x004fc800078e0218 */
[----:B------:R-:W-:Y:S01]  /*0330*/  IMAD.MOV.U32 R6, RZ, RZ, RZ ;  /* 0x000000ffff067224 */ /* 0x000fe200078e00ff */
[----:B------:R-:W2:Y:S01]  /*0340*/  @!P0 LDG.E.EL R4, desc[UR4][R10.64] ;  /* 0x000000040a048981 */ /* 0x000ea2000c2e1900 */
[----:B------:R-:W-:-:S04]  /*0350*/  IMAD.WIDE R18, R19, 0x4, R24 ;  /* 0x0000000413127825 */ /* 0x000fc800078e0218 */
[----:B------:R-:W-:Y:S01]  /*0360*/  IMAD.WIDE R12, R13, 0x4, R24 ;  /* 0x000000040d0c7825 */ /* 0x000fe200078e0218 */
[----:B------:R1:W3:Y:S03]  /*0370*/  @!P0 LDG.E.EL R22, desc[UR4][R18.64] ;  /* 0x0000000412168981 */ /* 0x0002e6000c2e1900 */
[----:B------:R-:W-:Y:S01]  /*0380*/  IMAD.MOV.U32 R8, RZ, RZ, RZ ;  /* 0x000000ffff087224 */ /* 0x000fe200078e00ff */
[----:B------:R5:W3:Y:S01]  /*0390*/  @!P0 LDG.E.EL R6, desc[UR4][R12.64] ;  /* 0x000000040c068981 */ /* 0x000ae2000c2e1900 */
[C---:B------:R-:W-:Y:S02]  /*03a0*/  IMAD R5, R7.reuse, 0x400, R28 ;  /* 0x0000040007057824 */ /* 0x040fe400078e021c */
[C---:B----4-:R-:W-:Y:S01]  /*03b0*/  IMAD.WIDE R20, R7.reuse, 0x4, R20 ;  /* 0x0000000407147825 */ /* 0x050fe200078e0214 */
[----:B------:R-:W-:Y:S01]  /*03c0*/  ISETP.GT.AND P1, PT, R7, 0x37, PT ;  /* 0x000000370700780c */ /* 0x000fe20003f24270 */
[----:B-1----:R-:W1:Y:S02]  /*03d0*/  LDC.64 R18, c[0x0][0x238] ;  /* 0x00008e00ff127b82 */ /* 0x002e640000000a00 */
[----:B------:R-:W-:-:S04]  /*03e0*/  IMAD.WIDE R10, R3, 0x4, R24 ;  /* 0x00000004030a7825 */ /* 0x000fc800078e0218 */
[----:B------:R-:W-:Y:S01]  /*03f0*/  IMAD R26, R23, 0x2, R26 ;  /* 0x00000002171a7824 */ /* 0x000fe200078e021a */
[----:B------:R4:W3:Y:S01]  /*0400*/  @!P0 LDG.E.EL R8, desc[UR4][R10.64] ;  /* 0x000000040a088981 */ /* 0x0008e2000c2e1900 */
[----:B------:R-:W-:Y:S02]  /*0410*/  IMAD.MOV.U32 R2, RZ, RZ, RZ ;  /* 0x000000ffff027224 */ /* 0x000fe400078e00ff */
[----:B0----5:R-:W-:Y:S02]  /*0420*/  IMAD.WIDE R12, R5, 0x4, R24 ;  /* 0x00000004050c7825 */ /* 0x021fe400078e0218 */
[----:B------:R0:W5:Y:S02]  /*0430*/  LDG.E.EL R5, desc[UR4][R20.64] ;  /* 0x0000000414057981 */ /* 0x000164000c2e1900 */
[----:B------:R-:W-:Y:S01]  /*0440*/  IMAD R29, R7, 0x400, R26 ;  /* 0x00000400071d7824 */ /* 0x000fe200078e021a */
[----:B------:R-:W-:Y:S01]  /*0450*/  IADD3 R26, R14, 0x21, RZ ;  /* 0x000000210e1a7810 */ /* 0x000fe20007ffe0ff */
[----:B------:R0:W5:Y:S01]  /*0460*/  @!P0 LDG.E.EL R2, desc[UR4][R12.64] ;  /* 0x000000040c028981 */ /* 0x000162000c2e1900 */
[----:B------:R-:W-:Y:S01]  /*0470*/  IMAD.MOV.U32 R3, RZ, RZ, RZ ;  /* 0x000000ffff037224 */ /* 0x000fe200078e00ff */
[----:B------:R-:W1:Y:S02]  /*0480*/  LDC.64 R14, c[0x0][0x218] ;  /* 0x00008600ff0e7b82 */ /* 0x000e640000000a00 */
[----:B------:R-:W-:-:S02]  /*0490*/  IMAD R27, R23, 0x2, R26 ;  /* 0x00000002171b7824 */ /* 0x000fc400078e021a */
[----:B------:R-:W-:-:S03]  /*04a0*/  IMAD R26, R17, 0x2, R26 ;  /* 0x00000002111a7824 */ /* 0x000fc600078e021a */
[C---:B------:R-:W-:Y:S01]  /*04b0*/  LEA R27, R7.reuse, R27, 0xa ;  /* 0x0000001b071b7211 */ /* 0x040fe200078e50ff */
[----:B----4-:R-:W-:Y:S01]  /*04c0*/  IMAD R11, R7, 0x400, R26 ;  /* 0x00000400070b7824 */ /* 0x010fe200078e021a */
[----:B0-----:R-:W0:Y:S01]  /*04d0*/  LDC.64 R20, c[0x0][0x240] ;  /* 0x00009000ff147b82 */ /* 0x001e220000000a00 */
[----:B------:R-:W-:Y:S01]  /*04e0*/  IMAD.WIDE R28, R29, 0x4, R24 ;  /* 0x000000041d1c7825 */ /* 0x000fe200078e0218 */
[----:B------:R-:W-:-:S03]  /*04f0*/  LOP3.LUT R23, R0, 0xffffff00, RZ, 0xc0, !PT ;  /* 0xffffff0000177812 */ /* 0x000fc600078ec0ff */
[--C-:B------:R-:W-:Y:S01]  /*0500*/  IMAD.WIDE R26, R27, 0x4, R24.reuse ;  /* 0x000000041b1a7825 */ /* 0x100fe200078e0218 */
[----:B------:R-:W4:Y:S02]  /*0510*/  @!P0 LDG.E.EL R3, desc[UR4][R28.64] ;  /* 0x000000041c038981 */ /* 0x000f24000c2e1900 */
[----:B------:R-:W0:Y:S01]  /*0520*/  LDC.64 R12, c[0x0][0x228] ;  /* 0x00008a00ff0c7b82 */ /* 0x000e220000000a00 */
[----:B------:R-:W-:-:S04]  /*0530*/  IMAD.WIDE R24, R11, 0x4, R24 ;  /* 0x000000040b187825 */ /* 0x000fc800078e0218 */
[----:B------:R-:W-:-:S03]  /*0540*/  IMAD.IADD R23, R9, 0x1, -R23 ;  /* 0x0000000109177824 */ /* 0x000fc600078e0a17 */
[----:B------:R-:W0:Y:S01]  /*0550*/  LDC.64 R10, c[0x0][0x220] ;  /* 0x00008800ff0a7b82 */ /* 0x000e220000000a00 */
[----:B------:R-:W-:Y:S01]  /*0560*/  IMAD.MOV.U32 R0, RZ, RZ, RZ ;  /* 0x000000ffff007224 */ /* 0x000fe200078e00ff */
[----:B------:R-:W-:Y:S01]  /*0570*/  LEA R16, R16, R23, 0xa ;  /* 0x0000001710107211 */ /* 0x000fe200078e50ff */
[----:B------:R-:W-:-:S04]  /*0580*/  IMAD.MOV.U32 R23, RZ, RZ, RZ ;  /* 0x000000ffff177224 */ /* 0x000fc800078e00ff */
[----:B------:R1:W4:Y:S01]  /*0590*/  @!P0 LDG.E.EL R0, desc[UR4][R26.64] ;  /* 0x000000041a008981 */ /* 0x000322000c2e1900 */
[----:B------:R-:W-:-:S03]  /*05a0*/  IMAD R16, R7, 0x100, R16 ;  /* 0x0000010007107824 */ /* 0x000fc600078e0210 */
[----:B------:R1:W4:Y:S01]  /*05b0*/  @!P0 LDG.E.EL R23, desc[UR4][R24.64] ;  /* 0x0000000418178981 */ /* 0x000322000c2e1900 */
[----:B------:R-:W-:Y:S01]  /*05c0*/  VIADD R17, R16, 0xffffc800 ;  /* 0xffffc80010117836 */ /* 0x000fe20000000000 */
[----:B-1----:R-:W-:-:S03]  /*05d0*/  HFMA2.MMA R26, -RZ, RZ, 0, 0 ;  /* 0x00000000ff1a7435 */ /* 0x002fc600000001ff */
[----:B------:R-:W-:Y:S01]  /*05e0*/  IMAD.WIDE R14, R17, 0x4, R14 ;  /* 0x00000004110e7825 */ /* 0x000fe200078e020e */
[----:B------:R-:W-:-:S03]  /*05f0*/  CS2R R16, SRZ ;  /* 0x0000000000107805 */ /* 0x000fc6000001ff00 */
[----:B------:R-:W-:Y:S02]  /*0600*/  IMAD.MOV.U32 R24, RZ, RZ, RZ ;  /* 0x000000ffff187224 */ /* 0x000fe400078e00ff */
[C---:B0-----:R-:W-:Y:S01]  /*0610*/  IMAD.WIDE R10, R7.reuse, 0x4, R10 ;  /* 0x00000004070a7825 */ /* 0x041fe200078e020a */
[----:B------:R2:W4:Y:S04]  /*0620*/  @P1 LDG.E.64 R16, desc[UR4][R14.64] ;  /* 0x000000040e101981 */ /* 0x000528000c1e1b00 */
[----:B------:R-:W4:Y:S01]  /*0630*/  @P1 LDG.E.EL R26, desc[UR4][R10.64+-0xe0] ;  /* 0xffff20040a1a1981 */ /* 0x000f22000c2e1900 */
[----:B------:R-:W-:-:S03]  /*0640*/  IMAD.WIDE R12, R7, 0x4, R12 ;  /* 0x00000004070c7825 */ /* 0x000fc600078e020c */
[----:B------:R0:W4:Y:S01]  /*0650*/  @P1 LDG.E.EL R24, desc[UR4][R10.64+-0xe0] ;  /* 0xffff20040a181981 */ /* 0x000122000c2e1900 */
[----:B------:R-:W-:-:S03]  /*0660*/  IMAD.WIDE R18, R7, 0x4, R18 ;  /* 0x0000000407127825 */ /* 0x000fc600078e0212 */
[----:B------:R-:W4:Y:S01]  /*0670*/  LDG.E.EL R12, desc[UR4][R12.64] ;  /* 0x000000040c0c7981 */ /* 0x000f22000c2e1900 */
[----:B------:R-:W-:-:S03]  /*0680*/  IMAD.WIDE R20, R7, 0x4, R20 ;  /* 0x0000000407147825 */ /* 0x000fc600078e0214 */
[----:B------:R-:W4:Y:S04]  /*0690*/  LDG.E.EL R18, desc[UR4][R18.64] ;  /* 0x0000000412127981 */ /* 0x000f28000c2e1900 */
[----:B------:R-:W4:Y:S01]  /*06a0*/  LDG.E.EL R21, desc[UR4][R20.64] ;  /* 0x0000000414157981 */ /* 0x000f22000c2e1900 */
[----:B--2---:R-:W-:Y:S02]  /*06b0*/  SEL R15, R4, RZ, !P0 ;  /* 0x000000ff040f7207 */ /* 0x004fe40004000000 */
[----:B---3--:R-:W-:Y:S02]  /*06c0*/  SEL R4, R22, RZ, !P0 ;  /* 0x000000ff16047207 */ /* 0x008fe40004000000 */
[----:B------:R-:W-:Y:S02]  /*06d0*/  SEL R7, R6, RZ, !P0 ;  /* 0x000000ff06077207 */ /* 0x000fe40004000000 */
[----:B------:R-:W-:-:S02]  /*06e0*/  FSETP.GT.AND P2, PT, R4, R15, PT ;  /* 0x0000000f0400720b */ /* 0x000fc40003f44000 */
[----:B------:R-:W-:Y:S01]  /*06f0*/  SEL R8, R8, RZ, !P0 ;  /* 0x000000ff08087207 */ /* 0x000fe20004000000 */
[----:B-----5:R-:W-:-:S03]  /*0700*/  FADD R5, R5, 9.9999997473787516356e-06 ;  /* 0x3727c5ac05057421 */ /* 0x020fc60000000000 */
[----:B------:R-:W-:Y:S01]  /*0710*/  FSETP.GT.AND P3, PT, R8, R7, PT ;  /* 0x000000070800720b */ /* 0x000fe20003f64000 */
[----:B------:R-:W1:Y:S01]  /*0720*/  MUFU.SQRT R6, R5 ;  /* 0x0000000500067308 */ /* 0x000e620000002000 */
[----:B------:R-:W-:Y:S02]  /*0730*/  SEL R2, R2, RZ, !P0 ;  /* 0x000000ff02027207 */ /* 0x000fe40004000000 */
[----:B------:R-:W-:Y:S02]  /*0740*/  FSETP.NAN.AND P6, PT, R4, R4, PT ;  /* 0x000000040400720b */ /* 0x000fe40003fc8000 */
[----:B------:R-:W-:Y:S02]  /*0750*/  FSETP.NAN.AND P4, PT, R2, R2, PT ;  /* 0x000000020200720b */ /* 0x000fe40003f88000 */
[----:B------:R-:W-:Y:S02]  /*0760*/  FSETP.NAN.AND P5, PT, R8, R8, PT ;  /* 0x000000080800720b */ /* 0x000fe40003fa8000 */
[----:B------:R-:W-:-:S03]  /*0770*/  @!P2 FSEL R4, R4, R15, P6 ;  /* 0x0000000f0404a208 */ /* 0x000fc60003000000 */
[----:B------:R-:W-:Y:S02]  /*0780*/  @!P3 FSEL R8, R8, R7, P5 ;  /* 0x000000070808b208 */ /* 0x000fe40002800000 */
[----:B------:R-:W-:Y:S02]  /*0790*/  FSETP.GEU.AND P5, PT, R4, R2, PT ;  /* 0x000000020400720b */ /* 0x000fe40003fae000 */
[----:B-1----:R-:W-:Y:S02]  /*07a0*/  FSETP.GT.AND P3, PT, R6, 8.50705917302346158658e+37, PT ;  /* 0x7e8000000600780b */ /* 0x002fe40003f64000 */
[----:B----4-:R-:W-:Y:S02]  /*07b0*/  SEL R3, R3, RZ, !P0 ;  /* 0x000000ff03037207 */ /* 0x010fe40004000000 */
[----:B------:R-:W-:Y:S02]  /*07c0*/  @!P4 FSEL R2, R2, R4, !P5 ;  /* 0x000000040202c208 */ /* 0x000fe40006800000 */
[----:B------:R-:W-:-:S02]  /*07d0*/  FSETP.NAN.AND P2, PT, R3, R3, PT ;  /* 0x000000030300720b */ /* 0x000fc40003f48000 */
[----:B------:R-:W-:Y:S02]  /*07e0*/  SEL R22, R0, RZ, !P0 ;  /* 0x000000ff00167207 */ /* 0x000fe40004000000 */
[----:B------:R-:W-:Y:S01]  /*07f0*/  SEL R23, R23, RZ, !P0 ;  /* 0x000000ff17177207 */ /* 0x000fe20004000000 */
[----:B------:R-:W-:Y:S01]  /*0800*/  IMAD.MOV.U32 R7, RZ, RZ, 0x3e800000 ;  /* 0x3e800000ff077424 */ /* 0x000fe200078e00ff */
[C---:B------:R-:W-:Y:S01]  /*0810*/  FSETP.GEU.AND P4, PT, R6.reuse, 1.175494350822287508e-38, PT ;  /* 0x008000000600780b */ /* 0x040fe20003f8e000 */
[----:B------:R-:W-:Y:S01]  /*0820*/  @P3 FMUL R6, R6, 0.25 ;  /* 0x3e80000006063820 */ /* 0x000fe20000400000 */
[----:B------:R-:W-:Y:S01]  /*0830*/  FSETP.NAN.AND P5, PT, R22, R22, PT ;  /* 0x000000161600720b */ /* 0x000fe20003fa8000 */
[----:B------:R-:W1:Y:S01]  /*0840*/  LDC.64 R4, c[0x0][0x248] ;  /* 0x00009200ff047b82 */ /* 0x000e620000000a00 */
[----:B------:R-:W-:-:S04]  /*0850*/  FSETP.GEU.AND P6, PT, R8, R3, PT ;  /* 0x000000030800720b */ /* 0x000fc80003fce000 */
[----:B------:R-:W-:Y:S02]  /*0860*/  @!P2 FSEL R3, R3, R8, !P6 ;  /* 0x000000080303a208 */ /* 0x000fe40007000000 */
[----:B------:R-:W-:-:S03]  /*0870*/  FSETP.NAN.AND P2, PT, R23, R23, PT ;  /* 0x000000171700720b */ /* 0x000fc60003f48000 */
[----:B------:R-:W-:Y:S01]  /*0880*/  @!P4 FMUL R6, R6, 16777216 ;  /* 0x4b8000000606c820 */ /* 0x000fe20000400000 */
[----:B------:R-:W-:-:S05]  /*0890*/  FSETP.GEU.AND P6, PT, R3, R22, PT ;  /* 0x000000160300720b */ /* 0x000fca0003fce000 */
[----:B------:R-:W2:Y:S01]  /*08a0*/  MUFU.RCP R6, R6 ;  /* 0x0000000600067308 */ /* 0x000ea20000001000 */
[----:B------:R-:W-:Y:S02]  /*08b0*/  @!P5 FSEL R22, R22, R3, !P6 ;  /* 0x000000031616d208 */ /* 0x000fe40007000000 */
[----:B------:R-:W-:Y:S02]  /*08c0*/  FSETP.GEU.AND P5, PT, R2, R23, PT ;  /* 0x000000170200720b */ /* 0x000fe40003fae000 */
[----:B------:R-:W-:Y:S02]  /*08d0*/  SEL R16, R16, RZ, P1 ;  /* 0x000000ff10107207 */ /* 0x000fe40000800000 */
[----:B0-----:R-:W-:Y:S02]  /*08e0*/  SEL R11, R26, RZ, P1 ;  /* 0x000000ff1a0b7207 */ /* 0x001fe40000800000 */
[----:B------:R-:W-:Y:S02]  /*08f0*/  SEL R17, R17, RZ, P1 ;  /* 0x000000ff11117207 */ /* 0x000fe40000800000 */
[----:B------:R-:W-:-:S02]  /*0900*/  FSEL R7, R7, 1, P3 ;  /* 0x3f80000007077808 */ /* 0x000fc40001800000 */
[----:B------:R-:W-:Y:S02]  /*0910*/  SEL R24, R24, RZ, P1 ;  /* 0x000000ff18187207 */ /* 0x000fe40000800000 */
[----:B------:R-:W-:Y:S02]  /*0920*/  @!P2 FSEL R23, R23, R2, !P5 ;  /* 0x000000021717a208 */ /* 0x000fe40006800000 */
[----:B------:R-:W0:Y:S01]  /*0930*/  LDC.64 R2, c[0x0][0x250] ;  /* 0x00009400ff027b82 */ /* 0x000e220000000a00 */
[----:B------:R-:W-:Y:S01]  /*0940*/  @P0 FADD R22, R16, R11 ;  /* 0x0000000b10160221 */ /* 0x000fe20000000000 */
[----:B------:R-:W-:Y:S01]  /*0950*/  @!P4 FMUL R7, R7, 16777216 ;  /* 0x4b8000000707c820 */ /* 0x000fe20000400000 */
[----:B------:R-:W-:Y:S02]  /*0960*/  @P0 FADD R23, R17, R24 ;  /* 0x0000001811170221 */ /* 0x000fe40000000000 */
[----:B------:R-:W-:Y:S01]  /*0970*/  FADD R0, -R12, R22 ;  /* 0x000000160c007221 */ /* 0x000fe20000000100 */
[----:B--2---:R-:W-:Y:S01]  /*0980*/  FMUL R7, R6, R7 ;  /* 0x0000000706077220 */ /* 0x004fe20000400000 */
[----:B------:R-:W-:-:S03]  /*0990*/  FADD R12, -R12, R23 ;  /* 0x000000170c0c7221 */ /* 0x000fc60000000100 */
[-C--:B------:R-:W-:Y:S01]  /*09a0*/  FMUL R0, R0, R7.reuse ;  /* 0x0000000700007220 */ /* 0x080fe20000400000 */
[----:B------:R-:W-:-:S03]  /*09b0*/  FMUL R12, R12, R7 ;  /* 0x000000070c0c7220 */ /* 0x000fc60000400000 */
[C-C-:B------:R-:W-:Y:S01]  /*09c0*/  FFMA R0, R18.reuse, R0, R21.reuse ;  /* 0x0000000012007223 */ /* 0x140fe20000000015 */
[----:B------:R-:W-:Y:S01]  /*09d0*/  FFMA R12, R18, R12, R21 ;  /* 0x0000000c120c7223 */ /* 0x000fe20000000015 */
[----:B-1----:R-:W-:-:S03]  /*09e0*/  IMAD.WIDE R4, R9, 0x4, R4 ;  /* 0x0000000409047825 */ /* 0x002fc600078e0204 */
[----:B------:R-:W-:Y:S02]  /*09f0*/  FSETP.GEU.AND P0, PT, R0, RZ, PT ;  /* 0x000000ff0000720b */ /* 0x000fe40003f0e000 */
[----:B------:R-:W-:Y:S02]  /*0a00*/  FSETP.GEU.AND P1, PT, R12, RZ, PT ;  /* 0x000000ff0c00720b */ /* 0x000fe40003f2e000 */
[----:B------:R-:W-:Y:S01]  /*0a10*/  FSEL R6, R0, RZ, P0 ;  /* 0x000000ff00067208 */ /* 0x000fe20000000000 */
[----:B0-----:R-:W-:Y:S01]  /*0a20*/  IMAD.WIDE R2, R9, 0x4, R2 ;  /* 0x0000000409027825 */ /* 0x001fe200078e0202 */
[----:B------:R-:W-:Y:S01]  /*0a30*/  FSEL R7, R12, RZ, P1 ;  /* 0x000000ff0c077208 */ /* 0x000fe20000800000 */
[----:B------:R-:W-:Y:S04]  /*0a40*/  STG.E.64 desc[UR4][R4.64], R22 ;  /* 0x0000001604007986 */ /* 0x000fe8000c101b04 */
[----:B------:R-:W-:Y:S01]  /*0a50*/  STG.E.64 desc[UR4][R2.64], R6 ;  /* 0x0000000602007986 */ /* 0x000fe2000c101b04 */
[----:B------:R-:W-:Y:S05]  /*0a60*/  EXIT ;  /* 0x000000000000794d */ /* 0x000fea0003800000 */
.L_x_0:
[----:B------:R-:W-:-:S00]  /*0a70*/  BRA `(.L_x_0) ;  /* 0xfffffffc00fc7947 */ /* 0x000fc0000383ffff */
[----:B------:R-:W-:-:S00]  /*0a80*/  NOP ;  /* 0x0000000000007918 */ /* 0x000fc00000000000 */
[----:B------:R-:W-:-:S00]  /*0a90*/  NOP ;  /* 0x0000000000007918 */ /* 0x000fc00000000000 */
[----:B------:R-:W-:-:S00]  /*0aa0*/  NOP ;  /* 0x0000000000007918 */ /* 0x000fc00000000000 */
[----:B------:R-:W-:-:S00]  /*0ab0*/  NOP ;  /* 0x0000000000007918 */ /* 0x000fc00000000000 */
[----:B------:R-:W-:-:S00]  /*0ac0*/  NOP ;  /* 0x0000000000007918 */ /* 0x000fc00000000000 */
[----:B------:R-:W-:-:S00]  /*0ad0*/  NOP ;  /* 0x0000000000007918 */ /* 0x000fc00000000000 */
[----:B------:R-:W-:-:S00]  /*0ae0*/  NOP ;  /* 0x0000000000007918 */ /* 0x000fc00000000000 */
[----:B------:R-:W-:-:S00]  /*0af0*/  NOP ;  /* 0x0000000000007918 */ /* 0x000fc00000000000 */
.L_x_1:


//--------------------- .nv.global.init           --------------------------
	.section	.nv.global.init,"aw",@progbits
.nv.global.init:
	.type		_$_str,@object
	.size		_$_str,(_$_str_$_2 - _$_str)
_$_str:
        /*0000*/ 	.byte	0x5f, 0x5f, 0x43, 0x55, 0x44, 0x41, 0x5f, 0x46, 0x54, 0x5a, 0x00
	.type		_$_str_$_2,@object
	.size		_$_str_$_2,(.L_1 - _$_str_$_2)
_$_str_$_2:
        /*000b*/ 	.byte	0x5f, 0x5f, 0x43, 0x55, 0x44, 0x41, 0x5f, 0x50, 0x52, 0x45, 0x43, 0x5f, 0x53, 0x51, 0x52, 0x54
        /*001b*/ 	.byte	0x00
.L_1:


//--------------------- .nv.constant0.triton_poi_fused__native_batch_norm_legit_no_training_cat_relu_7 --------------------------
	.section	.nv.constant0.triton_poi_fused__native_batch_norm_legit_no_training_cat_relu_7,"a",@progbits
	.sectionflags	@""
	.align	4
.nv.constant0.triton_poi_fused__native_batch_norm_legit_no_training_cat_relu_7:
	.zero		604
